//
// Generated by NVIDIA NVVM Compiler
//
// Compiler Build ID: CL-36424714
// Cuda compilation tools, release 13.0, V13.0.88
// Based on NVVM 20.0.0
//

.version 9.0
.target sm_100
.address_size 64

	// .globl	default_function_kernel

.visible .entry default_function_kernel(
	.param .u64 .ptr .align 1 default_function_kernel_param_0,
	.param .u64 .ptr .align 1 default_function_kernel_param_1
)
.maxntid 32
{
	.reg .pred 	%p<2>;
	.reg .b32 	%r<19>;
	.reg .b32 	%f<2>;
	.reg .b64 	%rd<9>;

	ld.param.u64 	%rd1, [default_function_kernel_param_0];
	ld.param.u64 	%rd2, [default_function_kernel_param_1];
	mov.u32 	%r1, %ctaid.x;
	shl.b32 	%r3, %r1, 1;
	mov.u32 	%r2, %tid.x;
	shr.u32 	%r4, %r2, 4;
	or.b32  	%r5, %r3, %r4;
	setp.gt.u32 	%p1, %r5, 506;
	@%p1 bra 	$L__BB0_2;
	cvta.to.global.u64 	%rd3, %rd2;
	cvta.to.global.u64 	%rd4, %rd1;
	shl.b32 	%r6, %r1, 5;
	or.b32  	%r7, %r6, %r2;
	mul.hi.u32 	%r8, %r7, 542165497;
	shr.u32 	%r9, %r8, 8;
	mul.lo.s32 	%r10, %r9, 2028;
	sub.s32 	%r11, %r7, %r10;
	shl.b32 	%r12, %r1, 3;
	shr.u32 	%r13, %r2, 2;
	or.b32  	%r14, %r12, %r13;
	mul.hi.u32 	%r15, %r14, 542165497;
	shr.u32 	%r16, %r15, 6;
	mad.lo.s32 	%r17, %r16, -2028, %r11;
	add.s32 	%r18, %r17, 6084;
	mul.wide.s32 	%rd5, %r18, 4;
	add.s64 	%rd6, %rd3, %rd5;
	ld.global.nc.f32 	%f1, [%rd6];
	mul.wide.u32 	%rd7, %r7, 4;
	add.s64 	%rd8, %rd4, %rd7;
	st.global.f32 	[%rd8], %f1;
$L__BB0_2:
	ret;

}


// ===== COMPILED SASS (sm_100) =====

	.target	sm_100

	.elftype	@"ET_EXEC"


//--------------------- .note.nv.tkinfo           --------------------------
	.section	.note.nv.tkinfo,"",@"SHT_NOTE"
	.sectionflags	@"SHF_NOTE_NV_TKINFO"
	.tkinfo
        /*0018*/ 	.word	0x00000002
        /*0030*/ 	.string	""
        /*0030*/ 	.string	"ptxas"
        /*0030*/ 	.string	"Cuda compilation tools, release 13.0, V13.0.88"
        /*0030*/ 	.string	"Build cuda_13.0.r13.0/compiler.36424714_0"
        /*0030*/ 	.string	"-arch sm_100 -m 64 "



//--------------------- .note.nv.cuinfo           --------------------------
	.section	.note.nv.cuinfo,"",@"SHT_NOTE"
	.sectionflags	@"SHF_NOTE_NV_CUINFO"
        /*0018*/ 	.short	0x0002
        /*001a*/ 	.short	0x0064
        /*001c*/ 	.short	0x0082
	.zero		2


//--------------------- .nv.info                  --------------------------
	.section	.nv.info,"",@"SHT_CUDA_INFO"
	.align	4


	//----- nvinfo : EIATTR_REGCOUNT
	.align		4
        /*0000*/ 	.byte	0x04, 0x2f
        /*0002*/ 	.short	(.L_1 - .L_0)
	.align		4
.L_0:
        /*0004*/ 	.word	index@(default_function_kernel)
        /*0008*/ 	.word	0x0000000a


	//----- nvinfo : EIATTR_FRAME_SIZE
	.align		4
.L_1:
        /*000c*/ 	.byte	0x04, 0x11
        /*000e*/ 	.short	(.L_3 - .L_2)
	.align		4
.L_2:
        /*0010*/ 	.word	index@(default_function_kernel)
        /*0014*/ 	.word	0x00000000


	//----- nvinfo : EIATTR_MIN_STACK_SIZE
	.align		4
.L_3:
        /*0018*/ 	.byte	0x04, 0x12
        /*001a*/ 	.short	(.L_5 - .L_4)
	.align		4
.L_4:
        /*001c*/ 	.word	index@(default_function_kernel)
        /*0020*/ 	.word	0x00000000
.L_5:


//--------------------- .nv.compat                --------------------------
	.section	.nv.compat,"",@"SHT_CUDA_COMPAT_INFO"
	.align	4
        /*0000*/ 	.byte	0x02, 0x09, 0x00, 0x00, 0x02, 0x02, 0x01, 0x00, 0x02, 0x05, 0x05, 0x00, 0x03, 0x07, 0x01, 0x01
        /*0010*/ 	.byte	0x02, 0x03, 0x00, 0x00, 0x02, 0x06, 0x01, 0x00, 0x04, 0x0b, 0x08, 0x00, 0x09, 0x00, 0x00, 0x00
        /*0020*/ 	.byte	0x00, 0x00, 0x00, 0x00


//--------------------- .nv.info.default_function_kernel --------------------------
	.section	.nv.info.default_function_kernel,"",@"SHT_CUDA_INFO"
	.sectionflags	@""
	.align	4


	//----- nvinfo : EIATTR_CUDA_API_VERSION
	.align		4
        /*0000*/ 	.byte	0x04, 0x37
        /*0002*/ 	.short	(.L_7 - .L_6)
.L_6:
        /*0004*/ 	.word	0x00000082


	//----- nvinfo : EIATTR_KPARAM_INFO
	.align		4
.L_7:
        /*0008*/ 	.byte	0x04, 0x17
        /*000a*/ 	.short	(.L_9 - .L_8)
.L_8:
        /*000c*/ 	.word	0x00000000
        /*0010*/ 	.short	0x0001
        /*0012*/ 	.short	0x0008
        /*0014*/ 	.byte	0x00, 0xf5, 0x21, 0x00


	//----- nvinfo : EIATTR_KPARAM_INFO
	.align		4
.L_9:
        /*0018*/ 	.byte	0x04, 0x17
        /*001a*/ 	.short	(.L_11 - .L_10)
.L_10:
        /*001c*/ 	.word	0x00000000
        /*0020*/ 	.short	0x0000
        /*0022*/ 	.short	0x0000
        /*0024*/ 	.byte	0x00, 0xf5, 0x21, 0x00


	//----- nvinfo : EIATTR_SPARSE_MMA_MASK
	.align		4
.L_11:
        /*0028*/ 	.byte	0x03, 0x50
        /*002a*/ 	.short	0x0000


	//----- nvinfo : EIATTR_MAXREG_COUNT
	.align		4
        /*002c*/ 	.byte	0x03, 0x1b
        /*002e*/ 	.short	0x00ff


	//----- nvinfo : EIATTR_MERCURY_ISA_VERSION
	.align		4
        /*0030*/ 	.byte	0x03, 0x5f
        /*0032*/ 	.short	0x0101


	//----- nvinfo : EIATTR_VRC_CTA_INIT_COUNT
	.align		4
        /*0034*/ 	.byte	0x02, 0x4a
	.zero		1
	.zero		1


	//----- nvinfo : EIATTR_EXIT_INSTR_OFFSETS
	.align		4
        /*0038*/ 	.byte	0x04, 0x1c
        /*003a*/ 	.short	(.L_13 - .L_12)


	//   ....[0]....
.L_12:
        /*003c*/ 	.word	0x00000070


	//   ....[1]....
        /*0040*/ 	.word	0x000001b0


	//----- nvinfo : EIATTR_MAX_THREADS
	.align		4
.L_13:
        /*0044*/ 	.byte	0x04, 0x05
        /*0046*/ 	.short	(.L_15 - .L_14)
.L_14:
        /*0048*/ 	.word	0x00000020
        /*004c*/ 	.word	0x00000001
        /*0050*/ 	.word	0x00000001


	//----- nvinfo : EIATTR_CBANK_PARAM_SIZE
	.align		4
.L_15:
        /*0054*/ 	.byte	0x03, 0x19
        /*0056*/ 	.short	0x0010


	//----- nvinfo : EIATTR_PARAM_CBANK
	.align		4
        /*0058*/ 	.byte	0x04, 0x0a
        /*005a*/ 	.short	(.L_17 - .L_16)
	.align		4
.L_16:
        /*005c*/ 	.word	index@(.nv.constant0.default_function_kernel)
        /*0060*/ 	.short	0x0380
        /*0062*/ 	.short	0x0010


	//----- nvinfo : EIATTR_SW_WAR
	.align		4
.L_17:
        /*0064*/ 	.byte	0x04, 0x36
        /*0066*/ 	.short	(.L_19 - .L_18)
.L_18:
        /*0068*/ 	.word	0x00000008
.L_19:


//--------------------- .nv.callgraph             --------------------------
	.section	.nv.callgraph,"",@"SHT_CUDA_CALLGRAPH"
	.align	4
	.sectionentsize	8
	.align		4
        /*0000*/ 	.word	0x00000000
	.align		4
        /*0004*/ 	.word	0xffffffff
	.align		4
        /*0008*/ 	.word	0x00000000
	.align		4
        /*000c*/ 	.word	0xfffffffe
	.align		4
        /*0010*/ 	.word	0x00000000
	.align		4
        /*0014*/ 	.word	0xfffffffd
	.align		4
        /*0018*/ 	.word	0x00000000
	.align		4
        /*001c*/ 	.word	0xfffffffc


//--------------------- .text.default_function_kernel --------------------------
	.section	.text.default_function_kernel,"ax",@progbits
	.align	128
        .global         default_function_kernel
        .type           default_function_kernel,@function
        .size           default_function_kernel,(.L_x_1 - default_function_kernel)
        .other          default_function_kernel,@"STO_CUDA_ENTRY STV_DEFAULT"
default_function_kernel:
.text.default_function_kernel:
[----:B------:R-:W-:Y:S01]  /*0000*/  LDC R1, c[0x0][0x37c] ;  /* 0x0000df00ff017b82 */ /* 0x000fe20000000800 */
[----:B------:R-:W0:Y:S07]  /*0010*/  S2R R7, SR_TID.X ;  /* 0x0000000000077919 */ /* 0x000e2e0000002100 */
[----:B------:R-:W1:Y:S02]  /*0020*/  S2UR UR6, SR_CTAID.X ;  /* 0x00000000000679c3 */ /* 0x000e640000002500 */
[----:B-1----:R-:W-:Y:S01]  /*0030*/  USHF.L.U32 UR4, UR6, 0x1, URZ ;  /* 0x0000000106047899 */ /* 0x002fe200080006ff */
[----:B0-----:R-:W-:-:S05]  /*0040*/  SHF.R.U32.HI R0, RZ, 0x4, R7 ;  /* 0x00000004ff007819 */ /* 0x001fca0000011607 */
[----:B------:R-:W-:-:S04]  /*0050*/  LOP3.LUT R0, R0, UR4, RZ, 0xfc, !PT ;  /* 0x0000000400007c12 */ /* 0x000fc8000f8efcff */
[----:B------:R-:W-:-:S13]  /*0060*/  ISETP.GT.U32.AND P0, PT, R0, 0x1fa, PT ;  /* 0x000001fa0000780c */ /* 0x000fda0003f04070 */
[----:B------:R-:W-:Y:S05]  /*0070*/  @P0 EXIT ;  /* 0x000000000000094d */ /* 0x000fea0003800000 */
[----:B------:R-:W-:Y:S01]  /*0080*/  USHF.L.U32 UR4, UR6, 0x5, URZ ;  /* 0x0000000506047899 */ /* 0x000fe200080006ff */
[----:B------:R-:W-:Y:S01]  /*0090*/  SHF.R.U32.HI R0, RZ, 0x2, R7 ;  /* 0x00000002ff007819 */ /* 0x000fe20000011607 */
[----:B------:R-:W-:Y:S01]  /*00a0*/  USHF.L.U32 UR5, UR6, 0x3, URZ ;  /* 0x0000000306057899 */ /* 0x000fe200080006ff */
[----:B------:R-:W0:Y:S03]  /*00b0*/  LDC.64 R2, c[0x0][0x388] ;  /* 0x0000e200ff027b82 */ /* 0x000e260000000a00 */
[----:B------:R-:W-:Y:S02]  /*00c0*/  LOP3.LUT R7, R7, UR4, RZ, 0xfc, !PT ;  /* 0x0000000407077c12 */ /* 0x000fe4000f8efcff */
[----:B------:R-:W-:-:S03]  /*00d0*/  LOP3.LUT R4, R0, UR5, RZ, 0xfc, !PT ;  /* 0x0000000500047c12 */ /* 0x000fc6000f8efcff */
[----:B------:R-:W-:Y:S02]  /*00e0*/  IMAD.HI.U32 R0, R7, 0x2050c9f9, RZ ;  /* 0x2050c9f907007827 */ /* 0x000fe400078e00ff */
[----:B------:R-:W1:Y:S02]  /*00f0*/  LDCU.64 UR4, c[0x0][0x358] ;  /* 0x00006b00ff0477ac */ /* 0x000e640008000a00 */
[----:B------:R-:W-:Y:S01]  /*0100*/  IMAD.HI.U32 R4, R4, 0x2050c9f9, RZ ;  /* 0x2050c9f904047827 */ /* 0x000fe200078e00ff */
[----:B------:R-:W-:-:S04]  /*0110*/  SHF.R.U32.HI R0, RZ, 0x8, R0 ;  /* 0x00000008ff007819 */ /* 0x000fc80000011600 */
[----:B------:R-:W-:Y:S01]  /*0120*/  SHF.R.U32.HI R5, RZ, 0x6, R4 ;  /* 0x00000006ff057819 */ /* 0x000fe20000011604 */
[----:B------:R-:W-:-:S04]  /*0130*/  IMAD R0, R0, -0x7ec, R7 ;  /* 0xfffff81400007824 */ /* 0x000fc800078e0207 */
[----:B------:R-:W-:-:S04]  /*0140*/  IMAD R0, R5, -0x7ec, R0 ;  /* 0xfffff81405007824 */ /* 0x000fc800078e0200 */
[----:B------:R-:W-:-:S04]  /*0150*/  VIADD R5, R0, 0x17c4 ;  /* 0x000017c400057836 */ /* 0x000fc80000000000 */
[----:B0-----:R-:W-:Y:S02]  /*0160*/  IMAD.WIDE R2, R5, 0x4, R2 ;  /* 0x0000000405027825 */ /* 0x001fe400078e0202 */
[----:B------:R-:W0:Y:S04]  /*0170*/  LDC.64 R4, c[0x0][0x380] ;  /* 0x0000e000ff047b82 */ /* 0x000e280000000a00 */
[----:B-1----:R-:W2:Y:S01]  /*0180*/  LDG.E.CONSTANT R3, desc[UR4][R2.64] ;  /* 0x0000000402037981 */ /* 0x002ea2000c1e9900 */
[----:B0-----:R-:W-:-:S05]  /*0190*/  IMAD.WIDE.U32 R4, R7, 0x4, R4 ;  /* 0x0000000407047825 */ /* 0x001fca00078e0004 */
[----:B--2---:R-:W-:Y:S01]  /*01a0*/  STG.E desc[UR4][R4.64], R3 ;  /* 0x0000000304007986 */ /* 0x004fe2000c101904 */
[----:B------:R-:W-:Y:S05]  /*01b0*/  EXIT ;  /* 0x000000000000794d */ /* 0x000fea0003800000 */
.L_x_0:
[----:B------:R-:W-:-:S00]  /*01c0*/  BRA `(.L_x_0) ;  /* 0xfffffffc00fc7947 */ /* 0x000fc0000383ffff */
[----:B------:R-:W-:-:S00]  /*01d0*/  NOP ;  /* 0x0000000000007918 */ /* 0x000fc00000000000 */
        /* <DEDUP_REMOVED lines=10> */
.L_x_1:


//--------------------- .nv.shared.reserved.0     --------------------------
	.section	.nv.shared.reserved.0,"aw",@nobits
	.weak		__nv_reservedSMEM_offset_0_alias
	.size		__nv_reservedSMEM_offset_0_alias, 0, 64
	.other		__nv_reservedSMEM_offset_0_alias,@"STO_CUDA_RESERVED_SHARED STV_DEFAULT"
__nv_reservedSMEM_offset_0_alias:
	.zero		0
	.zero		64


//--------------------- .nv.constant0.default_function_kernel --------------------------
	.section	.nv.constant0.default_function_kernel,"a",@progbits
	.sectionflags	@""
	.align	4
.nv.constant0.default_function_kernel:
	.zero		912


//--------------------- SYMBOLS --------------------------

	.type		.nv.reservedSmem.offset0,@object
	.size		.nv.reservedSmem.offset0,0x4
